	.headerflags	@"EF_CUDA_TEXMODE_UNIFIED EF_CUDA_64BIT_ADDRESS EF_CUDA_ACCELERATORS EF_CUDA_SM90 EF_CUDA_VIRTUAL_SM(EF_CUDA_SM90)"
	.elftype	@"ET_EXEC"


//--------------------- .nv.info                  --------------------------
	.section	.nv.info,"",@"SHT_CUDA_INFO"
	.align	4


	//----- nvinfo : EIATTR_REGCOUNT
	.align		4
        /*0000*/ 	.byte	0x04, 0x2f
        /*0002*/ 	.short	(.L_1 - .L_0)
	.align		4
.L_0:
        /*0004*/ 	.word	index@(triton_poi_fused__unsafe_index_add_mul_sub_20)
        /*0008*/ 	.word	0x00000019


	//----- nvinfo : EIATTR_MIN_STACK_SIZE
	.align		4
.L_1:
        /*000c*/ 	.byte	0x04, 0x12
        /*000e*/ 	.short	(.L_3 - .L_2)
	.align		4
.L_2:
        /*0010*/ 	.word	index@(triton_poi_fused__unsafe_index_add_mul_sub_20)
        /*0014*/ 	.word	0x00000000


	//----- nvinfo : EIATTR_FRAME_SIZE
	.align		4
.L_3:
        /*0018*/ 	.byte	0x04, 0x11
        /*001a*/ 	.short	(.L_5 - .L_4)
	.align		4
.L_4:
        /*001c*/ 	.word	index@(triton_poi_fused__unsafe_index_add_mul_sub_20)
        /*0020*/ 	.word	0x00000000


	//----- nvinfo : EIATTR_MIN_STACK_SIZE
	.align		4
.L_5:
        /*0024*/ 	.byte	0x04, 0x12
        /*0026*/ 	.short	(.L_7 - .L_6)
	.align		4
.L_6:
        /*0028*/ 	.word	index@(triton_poi_fused__unsafe_index_add_mul_sub_20)
        /*002c*/ 	.word	0x00000000
.L_7:


//--------------------- .nv.info.triton_poi_fused__unsafe_index_add_mul_sub_20 --------------------------
	.section	.nv.info.triton_poi_fused__unsafe_index_add_mul_sub_20,"",@"SHT_CUDA_INFO"
	.sectionflags	@""
	.align	4


	//----- nvinfo : EIATTR_CUDA_API_VERSION
	.align		4
        /*0000*/ 	.byte	0x04, 0x37
        /*0002*/ 	.short	(.L_9 - .L_8)
.L_8:
        /*0004*/ 	.word	0x0000007c


	//----- nvinfo : EIATTR_KPARAM_INFO
	.align		4
.L_9:
        /*0008*/ 	.byte	0x04, 0x17
        /*000a*/ 	.short	(.L_11 - .L_10)
.L_10:
        /*000c*/ 	.word	0x00000000
        /*0010*/ 	.short	0x0006
        /*0012*/ 	.short	0x0030
        /*0014*/ 	.byte	0x00, 0xf0, 0x11, 0x00


	//----- nvinfo : EIATTR_KPARAM_INFO
	.align		4
.L_11:
        /*0018*/ 	.byte	0x04, 0x17
        /*001a*/ 	.short	(.L_13 - .L_12)
.L_12:
        /*001c*/ 	.word	0x00000000
        /*0020*/ 	.short	0x0005
        /*0022*/ 	.short	0x0028
        /*0024*/ 	.byte	0x00, 0xf4, 0x21, 0x00


	//----- nvinfo : EIATTR_KPARAM_INFO
	.align		4
.L_13:
        /*0028*/ 	.byte	0x04, 0x17
        /*002a*/ 	.short	(.L_15 - .L_14)
.L_14:
        /*002c*/ 	.word	0x00000000
        /*0030*/ 	.short	0x0004
        /*0032*/ 	.short	0x0020
        /*0034*/ 	.byte	0x00, 0xf4, 0x21, 0x00


	//----- nvinfo : EIATTR_KPARAM_INFO
	.align		4
.L_15:
        /*0038*/ 	.byte	0x04, 0x17
        /*003a*/ 	.short	(.L_17 - .L_16)
.L_16:
        /*003c*/ 	.word	0x00000000
        /*0040*/ 	.short	0x0003
        /*0042*/ 	.short	0x0018
        /*0044*/ 	.byte	0x00, 0xf4, 0x21, 0x00


	//----- nvinfo : EIATTR_KPARAM_INFO
	.align		4
.L_17:
        /*0048*/ 	.byte	0x04, 0x17
        /*004a*/ 	.short	(.L_19 - .L_18)
.L_18:
        /*004c*/ 	.word	0x00000000
        /*0050*/ 	.short	0x0002
        /*0052*/ 	.short	0x0010
        /*0054*/ 	.byte	0x00, 0xf4, 0x21, 0x00


	//----- nvinfo : EIATTR_KPARAM_INFO
	.align		4
.L_19:
        /*0058*/ 	.byte	0x04, 0x17
        /*005a*/ 	.short	(.L_21 - .L_20)
.L_20:
        /*005c*/ 	.word	0x00000000
        /*0060*/ 	.short	0x0001
        /*0062*/ 	.short	0x0008
        /*0064*/ 	.byte	0x00, 0xf4, 0x21, 0x00


	//----- nvinfo : EIATTR_KPARAM_INFO
	.align		4
.L_21:
        /*0068*/ 	.byte	0x04, 0x17
        /*006a*/ 	.short	(.L_23 - .L_22)
.L_22:
        /*006c*/ 	.word	0x00000000
        /*0070*/ 	.short	0x0000
        /*0072*/ 	.short	0x0000
        /*0074*/ 	.byte	0x00, 0xf4, 0x21, 0x00


	//----- nvinfo : EIATTR_SPARSE_MMA_MASK
	.align		4
.L_23:
        /*0078*/ 	.byte	0x03, 0x50
        /*007a*/ 	.short	0x0000


	//----- nvinfo : EIATTR_MAXREG_COUNT
	.align		4
        /*007c*/ 	.byte	0x03, 0x1b
        /*007e*/ 	.short	0x00ff


	//----- nvinfo : EIATTR_EXIT_INSTR_OFFSETS
	.align		4
        /*0080*/ 	.byte	0x04, 0x1c
        /*0082*/ 	.short	(.L_25 - .L_24)


	//   ....[0]....
.L_24:
        /*0084*/ 	.word	0x000004e0


	//----- nvinfo : EIATTR_REQNTID
	.align		4
.L_25:
        /*0088*/ 	.byte	0x04, 0x10
        /*008a*/ 	.short	(.L_27 - .L_26)
.L_26:
        /*008c*/ 	.word	0x00000100
        /*0090*/ 	.word	0x00000001
        /*0094*/ 	.word	0x00000001


	//----- nvinfo : EIATTR_CBANK_PARAM_SIZE
	.align		4
.L_27:
        /*0098*/ 	.byte	0x03, 0x19
        /*009a*/ 	.short	0x0034


	//----- nvinfo : EIATTR_PARAM_CBANK
	.align		4
        /*009c*/ 	.byte	0x04, 0x0a
        /*009e*/ 	.short	(.L_29 - .L_28)
	.align		4
.L_28:
        /*00a0*/ 	.word	index@(.nv.constant0.triton_poi_fused__unsafe_index_add_mul_sub_20)
        /*00a4*/ 	.short	0x0210
        /*00a6*/ 	.short	0x0034


	//----- nvinfo : EIATTR_SW_WAR
	.align		4
.L_29:
        /*00a8*/ 	.byte	0x04, 0x36
        /*00aa*/ 	.short	(.L_31 - .L_30)
.L_30:
        /*00ac*/ 	.word	0x00000008
.L_31:


//--------------------- .nv.callgraph             --------------------------
	.section	.nv.callgraph,"",@"SHT_CUDA_CALLGRAPH"
	.align	4
	.sectionentsize	8
	.align		4
        /*0000*/ 	.word	0x00000000
	.align		4
        /*0004*/ 	.word	0xffffffff
	.align		4
        /*0008*/ 	.word	0x00000000
	.align		4
        /*000c*/ 	.word	0xfffffffe
	.align		4
        /*0010*/ 	.word	0x00000000
	.align		4
        /*0014*/ 	.word	0xfffffffd
	.align		4
        /*0018*/ 	.word	0x00000000
	.align		4
        /*001c*/ 	.word	0xfffffffc


//--------------------- .text.triton_poi_fused__unsafe_index_add_mul_sub_20 --------------------------
	.section	.text.triton_poi_fused__unsafe_index_add_mul_sub_20,"ax",@progbits
	.align	128
        .global         triton_poi_fused__unsafe_index_add_mul_sub_20
        .type           triton_poi_fused__unsafe_index_add_mul_sub_20,@function
        .size           triton_poi_fused__unsafe_index_add_mul_sub_20,(.L_x_1 - triton_poi_fused__unsafe_index_add_mul_sub_20)
        .other          triton_poi_fused__unsafe_index_add_mul_sub_20,@"STO_CUDA_ENTRY STV_DEFAULT"
triton_poi_fused__unsafe_index_add_mul_sub_20:
.text.triton_poi_fused__unsafe_index_add_mul_sub_20:
[----:B------:R-:W-:Y:S01]  /*0000*/  LDC R1, c[0x0][0x28] ;  /* 0x00000a00ff017b82 */ /* 0x000fe20000000800 */
[----:B------:R-:W1:Y:S07]  /*0010*/  S2R R0, SR_TID.X ;  /* 0x0000000000007919 */ /* 0x000e6e0000002100 */
[----:B------:R-:W2:Y:S01]  /*0020*/  LDC.64 R14, c[0x0][0x210] ;  /* 0x00008400ff0e7b82 */ /* 0x000ea20000000a00 */
[----:B------:R-:W-:Y:S01]  /*0030*/  ULDC.64 UR4, c[0x0][0x208] ;  /* 0x0000820000047ab9 */ /* 0x000fe20000000a00 */
[----:B------:R-:W-:Y:S01]  /*0040*/  ULDC.64 UR6, c[0x0][0x220] ;  /* 0x0000880000067ab9 */ /* 0x000fe20000000a00 */
[----:B------:R-:W3:Y:S05]  /*0050*/  S2R R3, SR_CTAID.X ;  /* 0x0000000000037919 */ /* 0x000eea0000002500 */
[----:B------:R-:W4:Y:S01]  /*0060*/  LDC.64 R8, c[0x0][0x218] ;  /* 0x00008600ff087b82 */ /* 0x000f220000000a00 */
[----:B-1----:R-:W-:-:S05]  /*0070*/  IMAD.SHL.U32 R0, R0, 0x2, RZ ;  /* 0x0000000200007824 */ /* 0x002fca00078e00ff */
[----:B------:R-:W-:-:S05]  /*0080*/  LOP3.LUT R0, R0, 0x1fe, RZ, 0xc0, !PT ;  /* 0x000001fe00007812 */ /* 0x000fca00078ec0ff */
[----:B---3--:R-:W-:-:S05]  /*0090*/  IMAD R0, R3, 0x200, R0 ;  /* 0x0000020003007824 */ /* 0x008fca00078e0200 */
[----:B------:R-:W-:-:S04]  /*00a0*/  SHF.R.S32.HI R5, RZ, 0x1f, R0 ;  /* 0x0000001fff057819 */ /* 0x000fc80000011400 */
[----:B------:R-:W-:-:S04]  /*00b0*/  LEA.HI R2, R5, R0, RZ, 0x4 ;  /* 0x0000000005027211 */ /* 0x000fc800078f20ff */
[----:B------:R-:W-:Y:S02]  /*00c0*/  SHF.R.S32.HI R4, RZ, 0x4, R2 ;  /* 0x00000004ff047819 */ /* 0x000fe40000011402 */
[----:B------:R-:W-:Y:S02]  /*00d0*/  LOP3.LUT R7, R2, 0xfffffff0, RZ, 0xc0, !PT ;  /* 0xfffffff002077812 */ /* 0x000fe400078ec0ff */
[----:B------:R-:W-:-:S04]  /*00e0*/  LEA.HI R5, R4, R4, RZ, 0x4 ;  /* 0x0000000404057211 */ /* 0x000fc800078f20ff */
[----:B------:R-:W-:-:S05]  /*00f0*/  LOP3.LUT R5, R5, 0xfffffff0, RZ, 0xc0, !PT ;  /* 0xfffffff005057812 */ /* 0x000fca00078ec0ff */
[----:B------:R-:W-:-:S04]  /*0100*/  IMAD.IADD R5, R4, 0x1, -R5 ;  /* 0x0000000104057824 */ /* 0x000fc800078e0a05 */
[----:B--2---:R-:W-:Y:S02]  /*0110*/  IMAD.WIDE R14, R5, 0x8, R14 ;  /* 0x00000008050e7825 */ /* 0x004fe400078e020e */
[----:B------:R-:W1:Y:S04]  /*0120*/  LDC.64 R4, c[0x0][0x228] ;  /* 0x00008a00ff047b82 */ /* 0x000e680000000a00 */
[----:B------:R-:W2:Y:S01]  /*0130*/  LDG.E.EL.64 R14, desc[UR4][R14.64] ;  /* 0x000000040e0e7981 */ /* 0x000ea2000c2e1b00 */
[----:B------:R-:W-:-:S04]  /*0140*/  IMAD.IADD R12, R0, 0x1, -R7 ;  /* 0x00000001000c7824 */ /* 0x000fc800078e0a07 */
[----:B----4-:R-:W-:-:S06]  /*0150*/  IMAD.WIDE R8, R12, 0x8, R8 ;  /* 0x000000080c087825 */ /* 0x010fcc00078e0208 */
[----:B------:R-:W3:Y:S01]  /*0160*/  LDG.E.EL.128 R8, desc[UR4][R8.64] ;  /* 0x0000000408087981 */ /* 0x000ee2000c2e1d00 */
[----:B-1----:R-:W-:-:S06]  /*0170*/  IMAD.WIDE R4, R12, 0x8, R4 ;  /* 0x000000080c047825 */ /* 0x002fcc00078e0204 */
[----:B------:R-:W4:Y:S01]  /*0180*/  LDG.E.EL.128 R4, desc[UR4][R4.64] ;  /* 0x0000000404047981 */ /* 0x000f22000c2e1d00 */
[----:B------:R-:W-:-:S04]  /*0190*/  SHF.R.S32.HI R3, RZ, 0x16, R3 ;  /* 0x00000016ff037819 */ /* 0x000fc80000011403 */
[----:B------:R-:W-:-:S04]  /*01a0*/  SGXT R3, R3, 0x1 ;  /* 0x000000010303781a */ /* 0x000fc80000000200 */
[----:B------:R-:W-:Y:S02]  /*01b0*/  LEA.HI R3, R3, R0, RZ, 0x8 ;  /* 0x0000000003037211 */ /* 0x000fe400078f40ff */
[----:B--2---:R-:W-:-:S04]  /*01c0*/  SHF.R.U32.HI R13, RZ, 0x1c, R15 ;  /* 0x0000001cff0d7819 */ /* 0x004fc8000001160f */
[----:B------:R-:W-:-:S04]  /*01d0*/  LOP3.LUT R13, R13, 0x8, RZ, 0xc0, !PT ;  /* 0x000000080d0d7812 */ /* 0x000fc800078ec0ff */
[----:B------:R-:W-:Y:S02]  /*01e0*/  IADD3 R16, P0, R14, R13, RZ ;  /* 0x0000000d0e107210 */ /* 0x000fe40007f1e0ff */
[----:B---3--:R-:W-:-:S03]  /*01f0*/  SHF.R.U32.HI R19, RZ, 0x1a, R9 ;  /* 0x0000001aff137819 */ /* 0x008fc60000011609 */
[----:B------:R-:W-:Y:S01]  /*0200*/  IMAD.X R13, RZ, RZ, R15, P0 ;  /* 0x000000ffff0d7224 */ /* 0x000fe200000e060f */
[----:B------:R-:W-:Y:S01]  /*0210*/  LEA R2, P0, R8, UR6, 0x2 ;  /* 0x0000000608027c11 */ /* 0x000fe2000f8010ff */
[----:B------:R-:W-:Y:S01]  /*0220*/  IMAD.SHL.U32 R14, R16, 0x20, RZ ;  /* 0x00000020100e7824 */ /* 0x000fe200078e00ff */
[----:B------:R-:W-:Y:S02]  /*0230*/  SHF.R.U32.HI R15, RZ, 0x1a, R11 ;  /* 0x0000001aff0f7819 */ /* 0x000fe4000001160b */
[----:B------:R-:W-:Y:S02]  /*0240*/  LEA R17, P1, R10, UR6, 0x2 ;  /* 0x000000060a117c11 */ /* 0x000fe4000f8210ff */
[----:B------:R-:W-:Y:S02]  /*0250*/  LEA.HI.X R18, R8, UR7, R9, 0x2, P0 ;  /* 0x0000000708127c11 */ /* 0x000fe400080f1409 */
[----:B------:R-:W-:Y:S02]  /*0260*/  SHF.L.U64.HI R13, R16, 0x5, R13 ;  /* 0x00000005100d7819 */ /* 0x000fe4000001020d */
[----:B------:R-:W-:-:S02]  /*0270*/  LOP3.LUT R15, R15, 0x20, RZ, 0xc0, !PT ;  /* 0x000000200f0f7812 */ /* 0x000fc400078ec0ff */
[----:B----4-:R-:W-:Y:S02]  /*0280*/  LEA R9, P4, R4, UR6, 0x2 ;  /* 0x0000000604097c11 */ /* 0x010fe4000f8810ff */
[----:B------:R-:W-:Y:S02]  /*0290*/  LEA.HI.X R16, R10, UR7, R11, 0x2, P1 ;  /* 0x000000070a107c11 */ /* 0x000fe400088f140b */
[--C-:B------:R-:W-:Y:S02]  /*02a0*/  SHF.R.U32.HI R11, RZ, 0x1a, R5.reuse ;  /* 0x0000001aff0b7819 */ /* 0x100fe40000011605 */
[----:B------:R-:W-:Y:S02]  /*02b0*/  LEA.HI.X R20, R4, UR7, R5, 0x2, P4 ;  /* 0x0000000704147c11 */ /* 0x000fe4000a0f1405 */
[----:B------:R-:W1:Y:S01]  /*02c0*/  LDC.64 R4, c[0x0][0x230] ;  /* 0x00008c00ff047b82 */ /* 0x000e620000000a00 */
[----:B------:R-:W-:Y:S02]  /*02d0*/  IADD3 R8, P2, P3, R14, R17, R15 ;  /* 0x000000110e087210 */ /* 0x000fe40007b5e00f */
[----:B------:R-:W-:-:S02]  /*02e0*/  LOP3.LUT R19, R19, 0x20, RZ, 0xc0, !PT ;  /* 0x0000002013137812 */ /* 0x000fc400078ec0ff */
[----:B------:R-:W-:Y:S02]  /*02f0*/  LEA R15, P4, R6, UR6, 0x2 ;  /* 0x00000006060f7c11 */ /* 0x000fe4000f8810ff */
[----:B------:R-:W-:Y:S02]  /*0300*/  SHF.R.U32.HI R10, RZ, 0x1a, R7 ;  /* 0x0000001aff0a7819 */ /* 0x000fe40000011607 */
[----:B------:R-:W-:Y:S02]  /*0310*/  LOP3.LUT R11, R11, 0x20, RZ, 0xc0, !PT ;  /* 0x000000200b0b7812 */ /* 0x000fe400078ec0ff */
[----:B------:R-:W-:Y:S02]  /*0320*/  IADD3 R2, P0, P1, R14, R2, R19 ;  /* 0x000000020e027210 */ /* 0x000fe4000791e013 */
[----:B------:R-:W-:Y:S02]  /*0330*/  LEA.HI.X R22, R6, UR7, R7, 0x2, P4 ;  /* 0x0000000706167c11 */ /* 0x000fe4000a0f1407 */
[----:B------:R-:W-:-:S02]  /*0340*/  LOP3.LUT R7, R10, 0x20, RZ, 0xc0, !PT ;  /* 0x000000200a077812 */ /* 0x000fc400078ec0ff */
[C---:B------:R-:W-:Y:S02]  /*0350*/  IADD3 R6, P4, P5, R14.reuse, R9, R11 ;  /* 0x000000090e067210 */ /* 0x040fe40007d9e00b */
[----:B------:R-:W-:Y:S02]  /*0360*/  SHF.R.S32.HI R11, RZ, 0x8, R3 ;  /* 0x00000008ff0b7819 */ /* 0x000fe40000011403 */
[----:B------:R-:W-:Y:S02]  /*0370*/  IADD3.X R3, R13, R18, RZ, P0, P1 ;  /* 0x000000120d037210 */ /* 0x000fe400007e24ff */
[----:B------:R-:W-:Y:S01]  /*0380*/  IADD3 R10, P0, P1, R14, R15, R7 ;  /* 0x0000000f0e0a7210 */ /* 0x000fe2000791e007 */
[----:B------:R-:W-:Y:S01]  /*0390*/  IMAD.SHL.U32 R15, R11, 0x40, RZ ;  /* 0x000000400b0f7824 */ /* 0x000fe200078e00ff */
[C---:B------:R-:W-:Y:S02]  /*03a0*/  IADD3.X R9, R13.reuse, R16, RZ, P2, P3 ;  /* 0x000000100d097210 */ /* 0x040fe400017e64ff */
[----:B------:R-:W-:Y:S01]  /*03b0*/  IADD3.X R7, R13, R20, RZ, P4, P5 ;  /* 0x000000140d077210 */ /* 0x000fe200027ea4ff */
[----:B------:R-:W-:Y:S01]  /*03c0*/  IMAD.WIDE R2, R15, 0x4, R2 ;  /* 0x000000040f027825 */ /* 0x000fe200078e0202 */
[----:B------:R-:W-:-:S03]  /*03d0*/  IADD3.X R11, R13, R22, RZ, P0, P1 ;  /* 0x000000160d0b7210 */ /* 0x000fc600007e24ff */
[C---:B------:R-:W-:Y:S02]  /*03e0*/  IMAD.WIDE R8, R15.reuse, 0x4, R8 ;  /* 0x000000040f087825 */ /* 0x040fe400078e0208 */
[----:B------:R-:W2:Y:S02]  /*03f0*/  LDG.E.EL R3, desc[UR4][R2.64] ;  /* 0x0000000402037981 */ /* 0x000ea4000c2e1900 */
[C---:B------:R-:W-:Y:S02]  /*0400*/  IMAD.WIDE R6, R15.reuse, 0x4, R6 ;  /* 0x000000040f067825 */ /* 0x040fe400078e0206 */
[----:B------:R-:W3:Y:S02]  /*0410*/  LDG.E.EL R8, desc[UR4][R8.64] ;  /* 0x0000000408087981 */ /* 0x000ee4000c2e1900 */
[----:B------:R-:W-:Y:S02]  /*0420*/  IMAD.WIDE R10, R15, 0x4, R10 ;  /* 0x000000040f0a7825 */ /* 0x000fe400078e020a */
[----:B------:R-:W2:Y:S02]  /*0430*/  LDG.E.EL R6, desc[UR4][R6.64] ;  /* 0x0000000406067981 */ /* 0x000ea4000c2e1900 */
[----:B-1----:R-:W-:-:S02]  /*0440*/  IMAD.WIDE R4, R12, 0x4, R4 ;  /* 0x000000040c047825 */ /* 0x002fc400078e0204 */
[----:B------:R-:W3:Y:S01]  /*0450*/  LDG.E.EL R11, desc[UR4][R10.64] ;  /* 0x000000040a0b7981 */ /* 0x000ee2000c2e1900 */
[----:B------:R-:W1:Y:S03]  /*0460*/  LDC.64 R12, c[0x0][0x238] ;  /* 0x00008e00ff0c7b82 */ /* 0x000e660000000a00 */
[----:B------:R-:W4:Y:S01]  /*0470*/  LDG.E.EL.64 R4, desc[UR4][R4.64] ;  /* 0x0000000404047981 */ /* 0x000f22000c2e1b00 */
[----:B-1----:R-:W-:-:S04]  /*0480*/  IMAD.WIDE R12, R0, 0x4, R12 ;  /* 0x00000004000c7825 */ /* 0x002fc800078e020c */
[----:B--2---:R-:W-:Y:S01]  /*0490*/  FADD R14, -R3, R6 ;  /* 0x00000006030e7221 */ /* 0x004fe20000000100 */
[----:B---3--:R-:W-:-:S03]  /*04a0*/  FADD R15, -R8, R11 ;  /* 0x0000000b080f7221 */ /* 0x008fc60000000100 */
[----:B----4-:R-:W-:Y:S01]  /*04b0*/  FFMA R14, R4, R14, R3 ;  /* 0x0000000e040e7223 */ /* 0x010fe20000000003 */
[----:B------:R-:W-:-:S05]  /*04c0*/  FFMA R15, R5, R15, R8 ;  /* 0x0000000f050f7223 */ /* 0x000fca0000000008 */
[----:B------:R-:W-:Y:S01]  /*04d0*/  STG.E.64 desc[UR4][R12.64], R14 ;  /* 0x0000000e0c007986 */ /* 0x000fe2000c101b04 */
[----:B------:R-:W-:Y:S05]  /*04e0*/  EXIT ;  /* 0x000000000000794d */ /* 0x000fea0003800000 */
.L_x_0:
[----:B------:R-:W-:-:S00]  /*04f0*/  BRA `(.L_x_0) ;  /* 0xfffffffc00fc7947 */ /* 0x000fc0000383ffff */
[----:B------:R-:W-:-:S00]  /*0500*/  NOP ;  /* 0x0000000000007918 */ /* 0x000fc00000000000 */
[----:B------:R-:W-:-:S00]  /*0510*/  NOP ;  /* 0x0000000000007918 */ /* 0x000fc00000000000 */
[----:B------:R-:W-:-:S00]  /*0520*/  NOP ;  /* 0x0000000000007918 */ /* 0x000fc00000000000 */
[----:B------:R-:W-:-:S00]  /*0530*/  NOP ;  /* 0x0000000000007918 */ /* 0x000fc00000000000 */
[----:B------:R-:W-:-:S00]  /*0540*/  NOP ;  /* 0x0000000000007918 */ /* 0x000fc00000000000 */
[----:B------:R-:W-:-:S00]  /*0550*/  NOP ;  /* 0x0000000000007918 */ /* 0x000fc00000000000 */
[----:B------:R-:W-:-:S00]  /*0560*/  NOP ;  /* 0x0000000000007918 */ /* 0x000fc00000000000 */
[----:B------:R-:W-:-:S00]  /*0570*/  NOP ;  /* 0x0000000000007918 */ /* 0x000fc00000000000 */
.L_x_1:


//--------------------- .nv.constant0.triton_poi_fused__unsafe_index_add_mul_sub_20 --------------------------
	.section	.nv.constant0.triton_poi_fused__unsafe_index_add_mul_sub_20,"a",@progbits
	.sectionflags	@""
	.align	4
.nv.constant0.triton_poi_fused__unsafe_index_add_mul_sub_20:
	.zero		580
